//
// Generated by NVIDIA NVVM Compiler
//
// Compiler Build ID: CL-36424714
// Cuda compilation tools, release 13.0, V13.0.88
// Based on NVVM 20.0.0
//

.version 9.0
.target sm_100
.address_size 64

	// .globl	_Z25convolution_global_memoryPfS_S_iii

.visible .entry _Z25convolution_global_memoryPfS_S_iii(
	.param .u64 .ptr .align 1 _Z25convolution_global_memoryPfS_S_iii_param_0,
	.param .u64 .ptr .align 1 _Z25convolution_global_memoryPfS_S_iii_param_1,
	.param .u64 .ptr .align 1 _Z25convolution_global_memoryPfS_S_iii_param_2,
	.param .u32 _Z25convolution_global_memoryPfS_S_iii_param_3,
	.param .u32 _Z25convolution_global_memoryPfS_S_iii_param_4,
	.param .u32 _Z25convolution_global_memoryPfS_S_iii_param_5
)
{
	.reg .pred 	%p<95>;
	.reg .b32 	%r<67>;
	.reg .b32 	%f<99>;
	.reg .b64 	%rd<58>;

	ld.param.u64 	%rd8, [_Z25convolution_global_memoryPfS_S_iii_param_0];
	ld.param.u64 	%rd7, [_Z25convolution_global_memoryPfS_S_iii_param_1];
	ld.param.u64 	%rd9, [_Z25convolution_global_memoryPfS_S_iii_param_2];
	ld.param.u32 	%r26, [_Z25convolution_global_memoryPfS_S_iii_param_3];
	ld.param.u32 	%r27, [_Z25convolution_global_memoryPfS_S_iii_param_4];
	ld.param.u32 	%r28, [_Z25convolution_global_memoryPfS_S_iii_param_5];
	cvta.to.global.u64 	%rd1, %rd9;
	cvta.to.global.u64 	%rd2, %rd8;
	mov.u32 	%r29, %tid.x;
	mov.u32 	%r30, %ctaid.x;
	mov.u32 	%r31, %ntid.x;
	mad.lo.s32 	%r1, %r30, %r31, %r29;
	mov.u32 	%r32, %tid.y;
	mov.u32 	%r33, %ctaid.y;
	mov.u32 	%r34, %ntid.y;
	mad.lo.s32 	%r2, %r33, %r34, %r32;
	setp.ge.s32 	%p2, %r2, %r27;
	setp.ge.s32 	%p3, %r1, %r26;
	or.pred  	%p4, %p3, %p2;
	@%p4 bra 	$L__BB0_45;
	shr.u32 	%r35, %r28, 31;
	add.s32 	%r36, %r28, %r35;
	shr.s32 	%r37, %r36, 1;
	neg.s32 	%r3, %r37;
	sub.s32 	%r4, %r1, %r37;
	setp.lt.s32 	%p5, %r28, 1;
	mov.f32 	%f77, 0f00000000;
	@%p5 bra 	$L__BB0_44;
	and.b32  	%r5, %r28, 7;
	add.s32 	%r6, %r5, -1;
	and.b32  	%r7, %r28, 3;
	and.b32  	%r8, %r28, 2147483640;
	and.b32  	%r9, %r28, 1;
	add.s32 	%r10, %r3, %r2;
	mov.f32 	%f77, 0f00000000;
	mov.b32 	%r62, 0;
	cvt.s64.s32 	%rd41, %r4;
$L__BB0_3:
	setp.lt.u32 	%p6, %r28, 8;
	add.s32 	%r40, %r10, %r62;
	setp.gt.s32 	%p7, %r40, -1;
	setp.lt.s32 	%p8, %r40, %r27;
	and.pred  	%p1, %p7, %p8;
	mul.lo.s32 	%r12, %r40, %r26;
	mul.lo.s32 	%r13, %r62, %r28;
	mov.b32 	%r65, 0;
	@%p6 bra 	$L__BB0_22;
	mov.b32 	%r63, 0;
	cvt.s64.s32 	%rd16, %r12;
	cvt.u64.u32 	%rd20, %r13;
$L__BB0_5:
	.pragma "nounroll";
	add.s32 	%r15, %r4, %r63;
	setp.gt.s32 	%p9, %r15, -1;
	setp.lt.s32 	%p10, %r15, %r26;
	and.pred  	%p11, %p9, %p10;
	and.pred  	%p13, %p1, %p11;
	not.pred 	%p14, %p13;
	@%p14 bra 	$L__BB0_7;
	add.s32 	%r42, %r15, %r12;
	mul.wide.s32 	%rd10, %r42, 4;
	add.s64 	%rd11, %rd2, %rd10;
	ld.global.f32 	%f43, [%rd11];
	add.s32 	%r43, %r63, %r13;
	mul.wide.u32 	%rd12, %r43, 4;
	add.s64 	%rd13, %rd1, %rd12;
	ld.global.f32 	%f44, [%rd13];
	fma.rn.f32 	%f77, %f43, %f44, %f77;
$L__BB0_7:
	add.s32 	%r44, %r15, 1;
	setp.gt.s32 	%p15, %r44, -1;
	setp.lt.s32 	%p16, %r44, %r26;
	and.pred  	%p17, %p15, %p16;
	and.pred  	%p18, %p1, %p17;
	cvt.s64.s32 	%rd14, %r63;
	add.s64 	%rd17, %rd41, %rd14;
	add.s64 	%rd18, %rd17, %rd16;
	shl.b64 	%rd19, %rd18, 2;
	add.s64 	%rd3, %rd2, %rd19;
	add.s64 	%rd21, %rd14, %rd20;
	shl.b64 	%rd22, %rd21, 2;
	add.s64 	%rd4, %rd1, %rd22;
	not.pred 	%p19, %p18;
	@%p19 bra 	$L__BB0_9;
	ld.global.f32 	%f45, [%rd3+4];
	ld.global.f32 	%f46, [%rd4+4];
	fma.rn.f32 	%f77, %f45, %f46, %f77;
$L__BB0_9:
	add.s32 	%r45, %r15, 2;
	setp.gt.s32 	%p20, %r45, -1;
	setp.lt.s32 	%p21, %r45, %r26;
	and.pred  	%p22, %p20, %p21;
	and.pred  	%p23, %p1, %p22;
	not.pred 	%p24, %p23;
	@%p24 bra 	$L__BB0_11;
	ld.global.f32 	%f47, [%rd3+8];
	ld.global.f32 	%f48, [%rd4+8];
	fma.rn.f32 	%f77, %f47, %f48, %f77;
$L__BB0_11:
	add.s32 	%r46, %r15, 3;
	setp.gt.s32 	%p25, %r46, -1;
	setp.lt.s32 	%p26, %r46, %r26;
	and.pred  	%p27, %p25, %p26;
	and.pred  	%p28, %p1, %p27;
	not.pred 	%p29, %p28;
	@%p29 bra 	$L__BB0_13;
	ld.global.f32 	%f49, [%rd3+12];
	ld.global.f32 	%f50, [%rd4+12];
	fma.rn.f32 	%f77, %f49, %f50, %f77;
$L__BB0_13:
	add.s32 	%r47, %r15, 4;
	setp.gt.s32 	%p30, %r47, -1;
	setp.lt.s32 	%p31, %r47, %r26;
	and.pred  	%p32, %p30, %p31;
	and.pred  	%p33, %p1, %p32;
	not.pred 	%p34, %p33;
	@%p34 bra 	$L__BB0_15;
	ld.global.f32 	%f51, [%rd3+16];
	ld.global.f32 	%f52, [%rd4+16];
	fma.rn.f32 	%f77, %f51, %f52, %f77;
$L__BB0_15:
	add.s32 	%r48, %r15, 5;
	setp.gt.s32 	%p35, %r48, -1;
	setp.lt.s32 	%p36, %r48, %r26;
	and.pred  	%p37, %p35, %p36;
	and.pred  	%p38, %p1, %p37;
	not.pred 	%p39, %p38;
	@%p39 bra 	$L__BB0_17;
	ld.global.f32 	%f53, [%rd3+20];
	ld.global.f32 	%f54, [%rd4+20];
	fma.rn.f32 	%f77, %f53, %f54, %f77;
$L__BB0_17:
	add.s32 	%r49, %r15, 6;
	setp.gt.s32 	%p40, %r49, -1;
	setp.lt.s32 	%p41, %r49, %r26;
	and.pred  	%p42, %p40, %p41;
	and.pred  	%p43, %p1, %p42;
	not.pred 	%p44, %p43;
	@%p44 bra 	$L__BB0_19;
	ld.global.f32 	%f55, [%rd3+24];
	ld.global.f32 	%f56, [%rd4+24];
	fma.rn.f32 	%f77, %f55, %f56, %f77;
$L__BB0_19:
	add.s32 	%r50, %r15, 7;
	setp.gt.s32 	%p45, %r50, -1;
	setp.lt.s32 	%p46, %r50, %r26;
	and.pred  	%p47, %p45, %p46;
	and.pred  	%p48, %p1, %p47;
	not.pred 	%p49, %p48;
	@%p49 bra 	$L__BB0_21;
	ld.global.f32 	%f57, [%rd3+28];
	ld.global.f32 	%f58, [%rd4+28];
	fma.rn.f32 	%f77, %f57, %f58, %f77;
$L__BB0_21:
	add.s32 	%r63, %r63, 8;
	setp.ne.s32 	%p50, %r63, %r8;
	mov.u32 	%r65, %r8;
	@%p50 bra 	$L__BB0_5;
$L__BB0_22:
	setp.eq.s32 	%p51, %r5, 0;
	@%p51 bra 	$L__BB0_43;
	setp.lt.u32 	%p52, %r6, 3;
	@%p52 bra 	$L__BB0_33;
	add.s32 	%r18, %r4, %r65;
	setp.gt.s32 	%p53, %r18, -1;
	setp.lt.s32 	%p54, %r18, %r26;
	and.pred  	%p55, %p53, %p54;
	and.pred  	%p57, %p1, %p55;
	not.pred 	%p58, %p57;
	@%p58 bra 	$L__BB0_26;
	add.s32 	%r51, %r18, %r12;
	mul.wide.s32 	%rd23, %r51, 4;
	add.s64 	%rd24, %rd2, %rd23;
	ld.global.f32 	%f60, [%rd24];
	add.s32 	%r52, %r65, %r13;
	mul.wide.u32 	%rd25, %r52, 4;
	add.s64 	%rd26, %rd1, %rd25;
	ld.global.f32 	%f61, [%rd26];
	fma.rn.f32 	%f77, %f60, %f61, %f77;
$L__BB0_26:
	add.s32 	%r53, %r18, 1;
	setp.gt.s32 	%p59, %r53, -1;
	setp.lt.s32 	%p60, %r53, %r26;
	and.pred  	%p61, %p59, %p60;
	and.pred  	%p62, %p1, %p61;
	cvt.u64.u32 	%rd27, %r65;
	cvt.s64.s32 	%rd29, %r12;
	add.s64 	%rd30, %rd41, %rd27;
	add.s64 	%rd31, %rd30, %rd29;
	shl.b64 	%rd32, %rd31, 2;
	add.s64 	%rd5, %rd2, %rd32;
	cvt.u64.u32 	%rd33, %r13;
	add.s64 	%rd34, %rd27, %rd33;
	shl.b64 	%rd35, %rd34, 2;
	add.s64 	%rd6, %rd1, %rd35;
	not.pred 	%p63, %p62;
	@%p63 bra 	$L__BB0_28;
	ld.global.f32 	%f62, [%rd5+4];
	ld.global.f32 	%f63, [%rd6+4];
	fma.rn.f32 	%f77, %f62, %f63, %f77;
$L__BB0_28:
	add.s32 	%r54, %r18, 2;
	setp.gt.s32 	%p64, %r54, -1;
	setp.lt.s32 	%p65, %r54, %r26;
	and.pred  	%p66, %p64, %p65;
	and.pred  	%p67, %p1, %p66;
	not.pred 	%p68, %p67;
	@%p68 bra 	$L__BB0_30;
	ld.global.f32 	%f64, [%rd5+8];
	ld.global.f32 	%f65, [%rd6+8];
	fma.rn.f32 	%f77, %f64, %f65, %f77;
$L__BB0_30:
	add.s32 	%r55, %r18, 3;
	setp.gt.s32 	%p69, %r55, -1;
	setp.lt.s32 	%p70, %r55, %r26;
	and.pred  	%p71, %p69, %p70;
	and.pred  	%p72, %p1, %p71;
	not.pred 	%p73, %p72;
	@%p73 bra 	$L__BB0_32;
	ld.global.f32 	%f66, [%rd5+12];
	ld.global.f32 	%f67, [%rd6+12];
	fma.rn.f32 	%f77, %f66, %f67, %f77;
$L__BB0_32:
	add.s32 	%r65, %r65, 4;
$L__BB0_33:
	setp.eq.s32 	%p74, %r7, 0;
	@%p74 bra 	$L__BB0_43;
	setp.eq.s32 	%p75, %r7, 1;
	@%p75 bra 	$L__BB0_40;
	add.s32 	%r21, %r4, %r65;
	setp.gt.s32 	%p76, %r21, -1;
	setp.lt.s32 	%p77, %r21, %r26;
	and.pred  	%p78, %p76, %p77;
	and.pred  	%p80, %p1, %p78;
	not.pred 	%p81, %p80;
	@%p81 bra 	$L__BB0_37;
	add.s32 	%r56, %r21, %r12;
	mul.wide.s32 	%rd36, %r56, 4;
	add.s64 	%rd37, %rd2, %rd36;
	ld.global.f32 	%f69, [%rd37];
	add.s32 	%r57, %r65, %r13;
	mul.wide.u32 	%rd38, %r57, 4;
	add.s64 	%rd39, %rd1, %rd38;
	ld.global.f32 	%f70, [%rd39];
	fma.rn.f32 	%f77, %f69, %f70, %f77;
$L__BB0_37:
	add.s32 	%r58, %r21, 1;
	setp.gt.s32 	%p82, %r58, -1;
	setp.lt.s32 	%p83, %r58, %r26;
	and.pred  	%p84, %p82, %p83;
	and.pred  	%p85, %p1, %p84;
	not.pred 	%p86, %p85;
	@%p86 bra 	$L__BB0_39;
	cvt.s64.s32 	%rd40, %r12;
	cvt.s64.s32 	%rd42, %r65;
	add.s64 	%rd43, %rd41, %rd42;
	add.s64 	%rd44, %rd43, %rd40;
	shl.b64 	%rd45, %rd44, 2;
	add.s64 	%rd46, %rd2, %rd45;
	ld.global.f32 	%f71, [%rd46+4];
	cvt.u64.u32 	%rd47, %r13;
	add.s64 	%rd48, %rd42, %rd47;
	shl.b64 	%rd49, %rd48, 2;
	add.s64 	%rd50, %rd1, %rd49;
	ld.global.f32 	%f72, [%rd50+4];
	fma.rn.f32 	%f77, %f71, %f72, %f77;
$L__BB0_39:
	add.s32 	%r65, %r65, 2;
$L__BB0_40:
	setp.eq.s32 	%p87, %r9, 0;
	@%p87 bra 	$L__BB0_43;
	add.s32 	%r24, %r4, %r65;
	setp.gt.s32 	%p88, %r24, -1;
	setp.lt.s32 	%p89, %r24, %r26;
	and.pred  	%p90, %p88, %p89;
	and.pred  	%p92, %p1, %p90;
	not.pred 	%p93, %p92;
	@%p93 bra 	$L__BB0_43;
	add.s32 	%r59, %r24, %r12;
	mul.wide.s32 	%rd51, %r59, 4;
	add.s64 	%rd52, %rd2, %rd51;
	ld.global.f32 	%f73, [%rd52];
	add.s32 	%r60, %r65, %r13;
	mul.wide.u32 	%rd53, %r60, 4;
	add.s64 	%rd54, %rd1, %rd53;
	ld.global.f32 	%f74, [%rd54];
	fma.rn.f32 	%f77, %f73, %f74, %f77;
$L__BB0_43:
	add.s32 	%r62, %r62, 1;
	setp.ne.s32 	%p94, %r62, %r28;
	@%p94 bra 	$L__BB0_3;
$L__BB0_44:
	mad.lo.s32 	%r61, %r26, %r2, %r1;
	cvta.to.global.u64 	%rd55, %rd7;
	mul.wide.s32 	%rd56, %r61, 4;
	add.s64 	%rd57, %rd55, %rd56;
	st.global.f32 	[%rd57], %f77;
$L__BB0_45:
	ret;

}


// ===== COMPILED SASS (sm_100) =====

	.target	sm_100

	.elftype	@"ET_EXEC"


//--------------------- .note.nv.tkinfo           --------------------------
	.section	.note.nv.tkinfo,"",@"SHT_NOTE"
	.sectionflags	@"SHF_NOTE_NV_TKINFO"
	.tkinfo
        /*0018*/ 	.word	0x00000002
        /*0030*/ 	.string	""
        /*0030*/ 	.string	"ptxas"
        /*0030*/ 	.string	"Cuda compilation tools, release 13.0, V13.0.88"
        /*0030*/ 	.string	"Build cuda_13.0.r13.0/compiler.36424714_0"
        /*0030*/ 	.string	"-arch sm_100 -m 64 "



//--------------------- .note.nv.cuinfo           --------------------------
	.section	.note.nv.cuinfo,"",@"SHT_NOTE"
	.sectionflags	@"SHF_NOTE_NV_CUINFO"
        /*0018*/ 	.short	0x0002
        /*001a*/ 	.short	0x0064
        /*001c*/ 	.short	0x0082
	.zero		2


//--------------------- .nv.info                  --------------------------
	.section	.nv.info,"",@"SHT_CUDA_INFO"
	.align	4


	//----- nvinfo : EIATTR_REGCOUNT
	.align		4
        /*0000*/ 	.byte	0x04, 0x2f
        /*0002*/ 	.short	(.L_1 - .L_0)
	.align		4
.L_0:
        /*0004*/ 	.word	index@(_Z25convolution_global_memoryPfS_S_iii)
        /*0008*/ 	.word	0x0000001e


	//----- nvinfo : EIATTR_FRAME_SIZE
	.align		4
.L_1:
        /*000c*/ 	.byte	0x04, 0x11
        /*000e*/ 	.short	(.L_3 - .L_2)
	.align		4
.L_2:
        /*0010*/ 	.word	index@(_Z25convolution_global_memoryPfS_S_iii)
        /*0014*/ 	.word	0x00000000


	//----- nvinfo : EIATTR_MIN_STACK_SIZE
	.align		4
.L_3:
        /*0018*/ 	.byte	0x04, 0x12
        /*001a*/ 	.short	(.L_5 - .L_4)
	.align		4
.L_4:
        /*001c*/ 	.word	index@(_Z25convolution_global_memoryPfS_S_iii)
        /*0020*/ 	.word	0x00000000
.L_5:


//--------------------- .nv.compat                --------------------------
	.section	.nv.compat,"",@"SHT_CUDA_COMPAT_INFO"
	.align	4
        /*0000*/ 	.byte	0x02, 0x09, 0x00, 0x00, 0x02, 0x02, 0x01, 0x00, 0x02, 0x05, 0x05, 0x00, 0x03, 0x07, 0x01, 0x01
        /*0010*/ 	.byte	0x02, 0x03, 0x00, 0x00, 0x02, 0x06, 0x01, 0x00, 0x04, 0x0b, 0x08, 0x00, 0x09, 0x00, 0x00, 0x00
        /*0020*/ 	.byte	0x00, 0x00, 0x00, 0x00


//--------------------- .nv.info._Z25convolution_global_memoryPfS_S_iii --------------------------
	.section	.nv.info._Z25convolution_global_memoryPfS_S_iii,"",@"SHT_CUDA_INFO"
	.sectionflags	@""
	.align	4


	//----- nvinfo : EIATTR_CUDA_API_VERSION
	.align		4
        /*0000*/ 	.byte	0x04, 0x37
        /*0002*/ 	.short	(.L_7 - .L_6)
.L_6:
        /*0004*/ 	.word	0x00000082


	//----- nvinfo : EIATTR_KPARAM_INFO
	.align		4
.L_7:
        /*0008*/ 	.byte	0x04, 0x17
        /*000a*/ 	.short	(.L_9 - .L_8)
.L_8:
        /*000c*/ 	.word	0x00000000
        /*0010*/ 	.short	0x0005
        /*0012*/ 	.short	0x0020
        /*0014*/ 	.byte	0x00, 0xf0, 0x11, 0x00


	//----- nvinfo : EIATTR_KPARAM_INFO
	.align		4
.L_9:
        /*0018*/ 	.byte	0x04, 0x17
        /*001a*/ 	.short	(.L_11 - .L_10)
.L_10:
        /*001c*/ 	.word	0x00000000
        /*0020*/ 	.short	0x0004
        /*0022*/ 	.short	0x001c
        /*0024*/ 	.byte	0x00, 0xf0, 0x11, 0x00


	//----- nvinfo : EIATTR_KPARAM_INFO
	.align		4
.L_11:
        /*0028*/ 	.byte	0x04, 0x17
        /*002a*/ 	.short	(.L_13 - .L_12)
.L_12:
        /*002c*/ 	.word	0x00000000
        /*0030*/ 	.short	0x0003
        /*0032*/ 	.short	0x0018
        /*0034*/ 	.byte	0x00, 0xf0, 0x11, 0x00


	//----- nvinfo : EIATTR_KPARAM_INFO
	.align		4
.L_13:
        /*0038*/ 	.byte	0x04, 0x17
        /*003a*/ 	.short	(.L_15 - .L_14)
.L_14:
        /*003c*/ 	.word	0x00000000
        /*0040*/ 	.short	0x0002
        /*0042*/ 	.short	0x0010
        /*0044*/ 	.byte	0x00, 0xf5, 0x21, 0x00


	//----- nvinfo : EIATTR_KPARAM_INFO
	.align		4
.L_15:
        /*0048*/ 	.byte	0x04, 0x17
        /*004a*/ 	.short	(.L_17 - .L_16)
.L_16:
        /*004c*/ 	.word	0x00000000
        /*0050*/ 	.short	0x0001
        /*0052*/ 	.short	0x0008
        /*0054*/ 	.byte	0x00, 0xf5, 0x21, 0x00


	//----- nvinfo : EIATTR_KPARAM_INFO
	.align		4
.L_17:
        /*0058*/ 	.byte	0x04, 0x17
        /*005a*/ 	.short	(.L_19 - .L_18)
.L_18:
        /*005c*/ 	.word	0x00000000
        /*0060*/ 	.short	0x0000
        /*0062*/ 	.short	0x0000
        /*0064*/ 	.byte	0x00, 0xf5, 0x21, 0x00


	//----- nvinfo : EIATTR_SPARSE_MMA_MASK
	.align		4
.L_19:
        /*0068*/ 	.byte	0x03, 0x50
        /*006a*/ 	.short	0x0000


	//----- nvinfo : EIATTR_MAXREG_COUNT
	.align		4
        /*006c*/ 	.byte	0x03, 0x1b
        /*006e*/ 	.short	0x00ff


	//----- nvinfo : EIATTR_MERCURY_ISA_VERSION
	.align		4
        /*0070*/ 	.byte	0x03, 0x5f
        /*0072*/ 	.short	0x0101


	//----- nvinfo : EIATTR_VRC_CTA_INIT_COUNT
	.align		4
        /*0074*/ 	.byte	0x02, 0x4a
	.zero		1
	.zero		1


	//----- nvinfo : EIATTR_EXIT_INSTR_OFFSETS
	.align		4
        /*0078*/ 	.byte	0x04, 0x1c
        /*007a*/ 	.short	(.L_21 - .L_20)


	//   ....[0]....
.L_20:
        /*007c*/ 	.word	0x000000c0


	//   ....[1]....
        /*0080*/ 	.word	0x00000e80


	//----- nvinfo : EIATTR_CRS_STACK_SIZE
	.align		4
.L_21:
        /*0084*/ 	.byte	0x04, 0x1e
        /*0086*/ 	.short	(.L_23 - .L_22)
.L_22:
        /*0088*/ 	.word	0x00000000


	//----- nvinfo : EIATTR_CBANK_PARAM_SIZE
	.align		4
.L_23:
        /*008c*/ 	.byte	0x03, 0x19
        /*008e*/ 	.short	0x0024


	//----- nvinfo : EIATTR_PARAM_CBANK
	.align		4
        /*0090*/ 	.byte	0x04, 0x0a
        /*0092*/ 	.short	(.L_25 - .L_24)
	.align		4
.L_24:
        /*0094*/ 	.word	index@(.nv.constant0._Z25convolution_global_memoryPfS_S_iii)
        /*0098*/ 	.short	0x0380
        /*009a*/ 	.short	0x0024


	//----- nvinfo : EIATTR_SW_WAR
	.align		4
.L_25:
        /*009c*/ 	.byte	0x04, 0x36
        /*009e*/ 	.short	(.L_27 - .L_26)
.L_26:
        /*00a0*/ 	.word	0x00000008
.L_27:


//--------------------- .nv.callgraph             --------------------------
	.section	.nv.callgraph,"",@"SHT_CUDA_CALLGRAPH"
	.align	4
	.sectionentsize	8
	.align		4
        /*0000*/ 	.word	0x00000000
	.align		4
        /*0004*/ 	.word	0xffffffff
	.align		4
        /*0008*/ 	.word	0x00000000
	.align		4
        /*000c*/ 	.word	0xfffffffe
	.align		4
        /*0010*/ 	.word	0x00000000
	.align		4
        /*0014*/ 	.word	0xfffffffd
	.align		4
        /*0018*/ 	.word	0x00000000
	.align		4
        /*001c*/ 	.word	0xfffffffc


//--------------------- .text._Z25convolution_global_memoryPfS_S_iii --------------------------
	.section	.text._Z25convolution_global_memoryPfS_S_iii,"ax",@progbits
	.align	128
        .global         _Z25convolution_global_memoryPfS_S_iii
        .type           _Z25convolution_global_memoryPfS_S_iii,@function
        .size           _Z25convolution_global_memoryPfS_S_iii,(.L_x_9 - _Z25convolution_global_memoryPfS_S_iii)
        .other          _Z25convolution_global_memoryPfS_S_iii,@"STO_CUDA_ENTRY STV_DEFAULT"
_Z25convolution_global_memoryPfS_S_iii:
.text._Z25convolution_global_memoryPfS_S_iii:
[----:B------:R-:W-:Y:S01]  /*0000*/  LDC R1, c[0x0][0x37c] ;  /* 0x0000df00ff017b82 */ /* 0x000fe20000000800 */
[----:B------:R-:W0:Y:S07]  /*0010*/  S2R R0, SR_TID.Y ;  /* 0x0000000000007919 */ /* 0x000e2e0000002200 */
[----:B------:R-:W1:Y:S01]  /*0020*/  LDC R2, c[0x0][0x360] ;  /* 0x0000d800ff027b82 */ /* 0x000e620000000800 */
[----:B------:R-:W2:Y:S01]  /*0030*/  LDCU.64 UR6, c[0x0][0x398] ;  /* 0x00007300ff0677ac */ /* 0x000ea20008000a00 */
[----:B------:R-:W1:Y:S06]  /*0040*/  S2R R3, SR_TID.X ;  /* 0x0000000000037919 */ /* 0x000e6c0000002100 */
[----:B------:R-:W0:Y:S08]  /*0050*/  S2UR UR5, SR_CTAID.Y ;  /* 0x00000000000579c3 */ /* 0x000e300000002600 */
[----:B------:R-:W0:Y:S08]  /*0060*/  LDC R5, c[0x0][0x364] ;  /* 0x0000d900ff057b82 */ /* 0x000e300000000800 */
[----:B------:R-:W1:Y:S01]  /*0070*/  S2UR UR4, SR_CTAID.X ;  /* 0x00000000000479c3 */ /* 0x000e620000002500 */
[----:B0-----:R-:W-:-:S05]  /*0080*/  IMAD R0, R5, UR5, R0 ;  /* 0x0000000505007c24 */ /* 0x001fca000f8e0200 */
[----:B--2---:R-:W-:Y:S01]  /*0090*/  ISETP.GE.AND P0, PT, R0, UR7, PT ;  /* 0x0000000700007c0c */ /* 0x004fe2000bf06270 */
[----:B-1----:R-:W-:-:S05]  /*00a0*/  IMAD R3, R2, UR4, R3 ;  /* 0x0000000402037c24 */ /* 0x002fca000f8e0203 */
[----:B------:R-:W-:-:S13]  /*00b0*/  ISETP.GE.OR P0, PT, R3, UR6, P0 ;  /* 0x0000000603007c0c */ /* 0x000fda0008706670 */
[----:B------:R-:W-:Y:S05]  /*00c0*/  @P0 EXIT ;  /* 0x000000000000094d */ /* 0x000fea0003800000 */
[----:B------:R-:W0:Y:S01]  /*00d0*/  LDCU UR5, c[0x0][0x3a0] ;  /* 0x00007400ff0577ac */ /* 0x000e220008000800 */
[----:B------:R-:W-:Y:S01]  /*00e0*/  IMAD.MOV.U32 R2, RZ, RZ, RZ ;  /* 0x000000ffff027224 */ /* 0x000fe200078e00ff */
[----:B------:R-:W1:Y:S01]  /*00f0*/  LDCU.64 UR10, c[0x0][0x358] ;  /* 0x00006b00ff0a77ac */ /* 0x000e620008000a00 */
[----:B0-----:R-:W-:-:S09]  /*0100*/  UISETP.GE.AND UP0, UPT, UR5, 0x1, UPT ;  /* 0x000000010500788c */ /* 0x001fd2000bf06270 */
[----:B-1----:R-:W-:Y:S05]  /*0110*/  BRA.U !UP0, `(.L_x_0) ;  /* 0x0000000d08487547 */ /* 0x002fea000b800000 */
[----:B------:R-:W-:Y:S01]  /*0120*/  ULEA.HI UR4, UR5, UR5, URZ, 0x1 ;  /* 0x0000000505047291 */ /* 0x000fe2000f8f08ff */
[----:B------:R-:W-:Y:S01]  /*0130*/  IMAD.MOV.U32 R2, RZ, RZ, RZ ;  /* 0x000000ffff027224 */ /* 0x000fe200078e00ff */
[----:B------:R-:W-:Y:S02]  /*0140*/  ULOP3.LUT UR8, UR5, 0x7, URZ, 0xc0, !UPT ;  /* 0x0000000705087892 */ /* 0x000fe4000f8ec0ff */
[----:B------:R-:W-:Y:S02]  /*0150*/  USHF.R.S32.HI UR4, URZ, 0x1, UR4 ;  /* 0x00000001ff047899 */ /* 0x000fe40008011404 */
[----:B------:R-:W-:Y:S02]  /*0160*/  UIADD3 UR6, UPT, UPT, UR8, -0x1, URZ ;  /* 0xffffffff08067890 */ /* 0x000fe4000fffe0ff */
[----:B------:R-:W-:Y:S02]  /*0170*/  ULOP3.LUT UR9, UR5, 0x3, URZ, 0xc0, !UPT ;  /* 0x0000000305097892 */ /* 0x000fe4000f8ec0ff */
[----:B------:R-:W-:Y:S01]  /*0180*/  VIADD R4, R3, -UR4 ;  /* 0x8000000403047c36 */ /* 0x000fe20008000000 */
[----:B------:R-:W-:Y:S01]  /*0190*/  ULOP3.LUT UR5, UR5, 0x7ffffff8, URZ, 0xc0, !UPT ;  /* 0x7ffffff805057892 */ /* 0x000fe2000f8ec0ff */
[----:B------:R-:W-:Y:S01]  /*01a0*/  VIADD R6, R0, -UR4 ;  /* 0x8000000400067c36 */ /* 0x000fe20008000000 */
[----:B------:R-:W-:-:S02]  /*01b0*/  UISETP.GE.U32.AND UP1, UPT, UR6, 0x3, UPT ;  /* 0x000000030600788c */ /* 0x000fc4000bf26070 */
[----:B------:R-:W-:Y:S01]  /*01c0*/  SHF.R.S32.HI R5, RZ, 0x1f, R4 ;  /* 0x0000001fff057819 */ /* 0x000fe20000011404 */
[----:B------:R-:W-:-:S08]  /*01d0*/  UMOV UR4, URZ ;  /* 0x000000ff00047c82 */ /* 0x000fd00008000000 */
.L_x_7:
[----:B------:R-:W0:Y:S01]  /*01e0*/  LDCU UR12, c[0x0][0x3a0] ;  /* 0x00007400ff0c77ac */ /* 0x000e220008000800 */
[----:B------:R-:W-:Y:S02]  /*01f0*/  VIADD R7, R6, UR4 ;  /* 0x0000000406077c36 */ /* 0x000fe40008000000 */
[----:B------:R-:W-:Y:S01]  /*0200*/  IMAD.MOV.U32 R15, RZ, RZ, RZ ;  /* 0x000000ffff0f7224 */ /* 0x000fe200078e00ff */
[----:B------:R-:W1:Y:S01]  /*0210*/  LDCU.64 UR6, c[0x0][0x398] ;  /* 0x00007300ff0677ac */ /* 0x000e620008000a00 */
[----:B0-----:R-:W-:Y:S02]  /*0220*/  UISETP.GE.U32.AND UP2, UPT, UR12, 0x8, UPT ;  /* 0x000000080c00788c */ /* 0x001fe4000bf46070 */
[----:B------:R-:W-:Y:S01]  /*0230*/  UIMAD UR14, UR4, UR12, URZ ;  /* 0x0000000c040e72a4 */ /* 0x000fe2000f8e02ff */
[----:B-1----:R-:W-:Y:S01]  /*0240*/  ISETP.GE.AND P0, PT, R7, UR7, PT ;  /* 0x0000000707007c0c */ /* 0x002fe2000bf06270 */
[----:B------:R-:W-:-:S03]  /*0250*/  UIADD3 UR4, UPT, UPT, UR4, 0x1, URZ ;  /* 0x0000000104047890 */ /* 0x000fc6000fffe0ff */
[C---:B------:R-:W-:Y:S01]  /*0260*/  ISETP.GT.AND P0, PT, R7.reuse, -0x1, !P0 ;  /* 0xffffffff0700780c */ /* 0x040fe20004704270 */
[----:B------:R-:W-:Y:S01]  /*0270*/  IMAD R7, R7, UR6, RZ ;  /* 0x0000000607077c24 */ /* 0x000fe2000f8e02ff */
[----:B------:R-:W-:Y:S01]  /*0280*/  UISETP.NE.AND UP0, UPT, UR4, UR12, UPT ;  /* 0x0000000c0400728c */ /* 0x000fe2000bf05270 */
[----:B------:R-:W-:Y:S10]  /*0290*/  BRA.U !UP2, `(.L_x_1) ;  /* 0x000000050a407547 */ /* 0x000ff4000b800000 */
[----:B------:R-:W0:Y:S01]  /*02a0*/  LDC.64 R8, c[0x0][0x390] ;  /* 0x0000e400ff087b82 */ /* 0x000e220000000a00 */
[----:B------:R-:W-:Y:S01]  /*02b0*/  SHF.R.S32.HI R18, RZ, 0x1f, R7 ;  /* 0x0000001fff127819 */ /* 0x000fe20000011407 */
[----:B------:R-:W-:Y:S01]  /*02c0*/  IMAD.MOV.U32 R19, RZ, RZ, RZ ;  /* 0x000000ffff137224 */ /* 0x000fe200078e00ff */
[----:B------:R-:W1:Y:S01]  /*02d0*/  LDCU UR6, c[0x0][0x398] ;  /* 0x00007300ff0677ac */ /* 0x000e620008000800 */
[----:B------:R-:W2:Y:S05]  /*02e0*/  LDCU.64 UR12, c[0x0][0x380] ;  /* 0x00007000ff0c77ac */ /* 0x000eaa0008000a00 */
.L_x_2:
[--C-:B------:R-:W-:Y:S01]  /*02f0*/  IMAD.IADD R20, R4, 0x1, R19.reuse ;  /* 0x0000000104147824 */ /* 0x100fe200078e0213 */
[--C-:B------:R-:W-:Y:S02]  /*0300*/  SHF.R.S32.HI R14, RZ, 0x1f, R19.reuse ;  /* 0x0000001fff0e7819 */ /* 0x100fe40000011413 */
[----:B------:R-:W-:Y:S01]  /*0310*/  IADD3 R17, P5, PT, R19, UR14, RZ ;  /* 0x0000000e13117c10 */ /* 0x000fe2000ffbe0ff */
[C---:B------:R-:W-:Y:S01]  /*0320*/  VIADD R16, R20.reuse, 0x1 ;  /* 0x0000000114107836 */ /* 0x040fe20000000000 */
[C---:B-1----:R-:W-:Y:S02]  /*0330*/  ISETP.GE.AND P3, PT, R20.reuse, UR6, PT ;  /* 0x0000000614007c0c */ /* 0x042fe4000bf66270 */
[----:B------:R-:W-:Y:S01]  /*0340*/  IADD3 R15, P2, P4, R7, R4, R19 ;  /* 0x00000004070f7210 */ /* 0x000fe20007c5e013 */
[----:B------:R-:W-:Y:S01]  /*0350*/  IMAD.X R22, RZ, RZ, R14, P5 ;  /* 0x000000ffff167224 */ /* 0x000fe200028e060e */
[----:B------:R-:W-:Y:S02]  /*0360*/  ISETP.GT.AND P3, PT, R20, -0x1, !P3 ;  /* 0xffffffff1400780c */ /* 0x000fe40005f64270 */
[----:B------:R-:W-:-:S02]  /*0370*/  ISETP.GE.AND P1, PT, R16, UR6, PT ;  /* 0x0000000610007c0c */ /* 0x000fc4000bf26270 */
[----:B------:R-:W-:Y:S02]  /*0380*/  PLOP3.LUT P3, PT, P0, P3, PT, 0x80, 0x8 ;  /* 0x000000000008781c */ /* 0x000fe40000767070 */
[----:B------:R-:W-:Y:S02]  /*0390*/  ISETP.GT.AND P1, PT, R16, -0x1, !P1 ;  /* 0xffffffff1000780c */ /* 0x000fe40004f24270 */
[----:B------:R-:W-:Y:S02]  /*03a0*/  IADD3.X R24, PT, PT, R18, R5, R14, P2, P4 ;  /* 0x0000000512187210 */ /* 0x000fe400017e840e */
[----:B------:R-:W-:Y:S02]  /*03b0*/  PLOP3.LUT P1, PT, P0, P1, PT, 0x80, 0x8 ;  /* 0x000000000008781c */ /* 0x000fe40000723070 */
[----:B--2---:R-:W-:Y:S02]  /*03c0*/  LEA R14, P2, R15, UR12, 0x2 ;  /* 0x0000000c0f0e7c11 */ /* 0x004fe4000f8410ff */
[----:B0-----:R-:W-:-:S02]  /*03d0*/  LEA R16, P4, R17, R8, 0x2 ;  /* 0x0000000811107211 */ /* 0x001fc400078810ff */
[----:B------:R-:W-:Y:S01]  /*03e0*/  LEA.HI.X R15, R15, UR13, R24, 0x2, P2 ;  /* 0x0000000d0f0f7c11 */ /* 0x000fe200090f1418 */
[----:B------:R-:W0:Y:S01]  /*03f0*/  @P3 LDC.64 R12, c[0x0][0x390] ;  /* 0x0000e400ff0c3b82 */ /* 0x000e220000000a00 */
[----:B------:R-:W-:Y:S01]  /*0400*/  @P3 VIADD R21, R19, UR14 ;  /* 0x0000000e13153c36 */ /* 0x000fe20008000000 */
[----:B------:R-:W-:-:S05]  /*0410*/  LEA.HI.X R17, R17, R9, R22, 0x2, P4 ;  /* 0x0000000911117211 */ /* 0x000fca00020f1416 */
[----:B------:R-:W2:Y:S01]  /*0420*/  @P1 LDG.E R22, desc[UR10][R16.64+0x4] ;  /* 0x0000040a10161981 */ /* 0x000ea2000c1e1900 */
[----:B------:R-:W1:Y:S01]  /*0430*/  @P3 LDC.64 R10, c[0x0][0x380] ;  /* 0x0000e000ff0a3b82 */ /* 0x000e620000000a00 */
[----:B0-----:R-:W-:-:S04]  /*0440*/  @P3 IMAD.WIDE.U32 R12, R21, 0x4, R12 ;  /* 0x00000004150c3825 */ /* 0x001fc800078e000c */
[----:B------:R-:W-:Y:S02]  /*0450*/  @P3 IMAD.IADD R21, R7, 0x1, R20 ;  /* 0x0000000107153824 */ /* 0x000fe400078e0214 */
[----:B------:R-:W3:Y:S02]  /*0460*/  @P3 LDG.E R12, desc[UR10][R12.64] ;  /* 0x0000000a0c0c3981 */ /* 0x000ee4000c1e1900 */
[----:B-1----:R-:W-:Y:S02]  /*0470*/  @P3 IMAD.WIDE R10, R21, 0x4, R10 ;  /* 0x00000004150a3825 */ /* 0x002fe400078e020a */
[----:B------:R-:W2:Y:S04]  /*0480*/  @P1 LDG.E R21, desc[UR10][R14.64+0x4] ;  /* 0x0000040a0e151981 */ /* 0x000ea8000c1e1900 */
[----:B------:R0:W3:Y:S01]  /*0490*/  @P3 LDG.E R11, desc[UR10][R10.64] ;  /* 0x0000000a0a0b3981 */ /* 0x0000e2000c1e1900 */
[----:B------:R-:W-:-:S02]  /*04a0*/  VIADD R23, R20, 0x2 ;  /* 0x0000000214177836 */ /* 0x000fc40000000000 */
[----:B------:R-:W-:-:S03]  /*04b0*/  VIADD R24, R20, 0x3 ;  /* 0x0000000314187836 */ /* 0x000fc60000000000 */
[C---:B------:R-:W-:Y:S01]  /*04c0*/  ISETP.GE.AND P2, PT, R23.reuse, UR6, PT ;  /* 0x0000000617007c0c */ /* 0x040fe2000bf46270 */
[----:B------:R-:W-:Y:S01]  /*04d0*/  VIADD R25, R20, 0x4 ;  /* 0x0000000414197836 */ /* 0x000fe20000000000 */
[----:B------:R-:W-:Y:S02]  /*04e0*/  ISETP.GE.AND P6, PT, R24, UR6, PT ;  /* 0x0000000618007c0c */ /* 0x000fe4000bfc6270 */
[----:B------:R-:W-:Y:S01]  /*04f0*/  ISETP.GT.AND P2, PT, R23, -0x1, !P2 ;  /* 0xffffffff1700780c */ /* 0x000fe20005744270 */
[----:B0-----:R-:W-:Y:S01]  /*0500*/  VIADD R10, R20, 0x5 ;  /* 0x00000005140a7836 */ /* 0x001fe20000000000 */
[C---:B------:R-:W-:Y:S02]  /*0510*/  ISETP.GE.AND P5, PT, R25.reuse, UR6, PT ;  /* 0x0000000619007c0c */ /* 0x040fe4000bfa6270 */
[----:B------:R-:W-:Y:S02]  /*0520*/  ISETP.GT.AND P6, PT, R24, -0x1, !P6 ;  /* 0xffffffff1800780c */ /* 0x000fe400077c4270 */
[----:B------:R-:W-:Y:S01]  /*0530*/  PLOP3.LUT P2, PT, P0, P2, PT, 0x80, 0x8 ;  /* 0x000000000008781c */ /* 0x000fe20000745070 */
[----:B------:R-:W-:Y:S01]  /*0540*/  VIADD R13, R20, 0x6 ;  /* 0x00000006140d7836 */ /* 0x000fe20000000000 */
[----:B------:R-:W-:-:S02]  /*0550*/  ISETP.GT.AND P5, PT, R25, -0x1, !P5 ;  /* 0xffffffff1900780c */ /* 0x000fc40006fa4270 */
[----:B------:R-:W-:Y:S01]  /*0560*/  ISETP.GE.AND P4, PT, R10, UR6, PT ;  /* 0x000000060a007c0c */ /* 0x000fe2000bf86270 */
[----:B------:R-:W-:Y:S01]  /*0570*/  VIADD R20, R20, 0x7 ;  /* 0x0000000714147836 */ /* 0x000fe20000000000 */
[----:B------:R-:W-:Y:S02]  /*0580*/  PLOP3.LUT P5, PT, P0, P5, PT, 0x80, 0x8 ;  /* 0x000000000008781c */ /* 0x000fe400007ab070 */
[----:B------:R-:W-:-:S04]  /*0590*/  ISETP.GT.AND P4, PT, R10, -0x1, !P4 ;  /* 0xffffffff0a00780c */ /* 0x000fc80006784270 */
[----:B------:R-:W-:Y:S01]  /*05a0*/  PLOP3.LUT P4, PT, P0, P4, PT, 0x80, 0x8 ;  /* 0x000000000008781c */ /* 0x000fe20000789070 */
[----:B------:R-:W4:-:S12]  /*05b0*/  @P2 LDG.E R10, desc[UR10][R16.64+0x8] ;  /* 0x0000080a100a2981 */ /* 0x000f18000c1e1900 */
[----:B------:R-:W5:Y:S01]  /*05c0*/  @P4 LDG.E R23, desc[UR10][R14.64+0x14] ;  /* 0x0000140a0e174981 */ /* 0x000f62000c1e1900 */
[----:B---3--:R-:W-:Y:S01]  /*05d0*/  @P3 FFMA R2, R11, R12, R2 ;  /* 0x0000000c0b023223 */ /* 0x008fe20000000002 */
[----:B------:R-:W-:Y:S02]  /*05e0*/  PLOP3.LUT P3, PT, P0, P6, PT, 0x80, 0x8 ;  /* 0x000000000008781c */ /* 0x000fe4000076d070 */
[----:B------:R-:W4:Y:S01]  /*05f0*/  @P2 LDG.E R11, desc[UR10][R14.64+0x8] ;  /* 0x0000080a0e0b2981 */ /* 0x000f22000c1e1900 */
[----:B------:R-:W-:Y:S01]  /*0600*/  ISETP.GE.AND P6, PT, R13, UR6, PT ;  /* 0x000000060d007c0c */ /* 0x000fe2000bfc6270 */
[----:B--2---:R-:W-:Y:S01]  /*0610*/  @P1 FFMA R2, R21, R22, R2 ;  /* 0x0000001615021223 */ /* 0x004fe20000000002 */
[C---:B------:R-:W-:Y:S01]  /*0620*/  ISETP.GE.AND P1, PT, R20.reuse, UR6, PT ;  /* 0x0000000614007c0c */ /* 0x040fe2000bf26270 */
[----:B------:R-:W2:Y:S01]  /*0630*/  @P5 LDG.E R21, desc[UR10][R14.64+0x10] ;  /* 0x0000100a0e155981 */ /* 0x000ea2000c1e1900 */
[----:B------:R-:W-:Y:S02]  /*0640*/  ISETP.GT.AND P6, PT, R13, -0x1, !P6 ;  /* 0xffffffff0d00780c */ /* 0x000fe400077c4270 */
[----:B------:R-:W-:Y:S01]  /*0650*/  ISETP.GT.AND P1, PT, R20, -0x1, !P1 ;  /* 0xffffffff1400780c */ /* 0x000fe20004f24270 */
[----:B------:R-:W5:Y:S01]  /*0660*/  @P4 LDG.E R22, desc[UR10][R16.64+0x14] ;  /* 0x0000140a10164981 */ /* 0x000f62000c1e1900 */
[----:B------:R-:W-:-:S03]  /*0670*/  PLOP3.LUT P6, PT, P0, P6, PT, 0x80, 0x8 ;  /* 0x000000000008781c */ /* 0x000fc600007cd070 */
[----:B------:R-:W3:Y:S01]  /*0680*/  @P3 LDG.E R13, desc[UR10][R14.64+0xc] ;  /* 0x00000c0a0e0d3981 */ /* 0x000ee2000c1e1900 */
[----:B------:R-:W-:-:S03]  /*0690*/  PLOP3.LUT P1, PT, P0, P1, PT, 0x80, 0x8 ;  /* 0x000000000008781c */ /* 0x000fc60000723070 */
[----:B------:R-:W3:Y:S04]  /*06a0*/  @P3 LDG.E R12, desc[UR10][R16.64+0xc] ;  /* 0x00000c0a100c3981 */ /* 0x000ee8000c1e1900 */
[----:B------:R-:W2:Y:S04]  /*06b0*/  @P5 LDG.E R20, desc[UR10][R16.64+0x10] ;  /* 0x0000100a10145981 */ /* 0x000ea8000c1e1900 */
[----:B------:R-:W5:Y:S04]  /*06c0*/  @P6 LDG.E R25, desc[UR10][R14.64+0x18] ;  /* 0x0000180a0e196981 */ /* 0x000f68000c1e1900 */
[----:B------:R-:W5:Y:S04]  /*06d0*/  @P6 LDG.E R24, desc[UR10][R16.64+0x18] ;  /* 0x0000180a10186981 */ /* 0x000f68000c1e1900 */
[----:B------:R-:W5:Y:S04]  /*06e0*/  @P1 LDG.E R27, desc[UR10][R14.64+0x1c] ;  /* 0x00001c0a0e1b1981 */ /* 0x000f68000c1e1900 */
[----:B------:R-:W5:Y:S01]  /*06f0*/  @P1 LDG.E R26, desc[UR10][R16.64+0x1c] ;  /* 0x00001c0a101a1981 */ /* 0x000f62000c1e1900 */
[----:B------:R-:W-:-:S02]  /*0700*/  VIADD R19, R19, 0x8 ;  /* 0x0000000813137836 */ /* 0x000fc40000000000 */
[----:B----4-:R-:W-:-:S03]  /*0710*/  @P2 FFMA R2, R11, R10, R2 ;  /* 0x0000000a0b022223 */ /* 0x010fc60000000002 */
[----:B------:R-:W-:Y:S01]  /*0720*/  ISETP.NE.AND P2, PT, R19, UR5, PT ;  /* 0x0000000513007c0c */ /* 0x000fe2000bf45270 */
[----:B---3--:R-:W-:-:S04]  /*0730*/  @P3 FFMA R2, R13, R12, R2 ;  /* 0x0000000c0d023223 */ /* 0x008fc80000000002 */
[----:B--2---:R-:W-:-:S04]  /*0740*/  @P5 FFMA R2, R21, R20, R2 ;  /* 0x0000001415025223 */ /* 0x004fc80000000002 */
[----:B-----5:R-:W-:-:S04]  /*0750*/  @P4 FFMA R2, R23, R22, R2 ;  /* 0x0000001617024223 */ /* 0x020fc80000000002 */
[----:B------:R-:W-:-:S04]  /*0760*/  @P6 FFMA R2, R25, R24, R2 ;  /* 0x0000001819026223 */ /* 0x000fc80000000002 */
[----:B------:R-:W-:Y:S01]  /*0770*/  @P1 FFMA R2, R27, R26, R2 ;  /* 0x0000001a1b021223 */ /* 0x000fe20000000002 */
[----:B------:R-:W-:Y:S06]  /*0780*/  @P2 BRA `(.L_x_2) ;  /* 0xfffffff800d82947 */ /* 0x000fec000383ffff */
[----:B------:R-:W-:-:S07]  /*0790*/  IMAD.U32 R15, RZ, RZ, UR5 ;  /* 0x00000005ff0f7e24 */ /* 0x000fce000f8e00ff */
.L_x_1:
[----:B------:R-:W-:-:S09]  /*07a0*/  UISETP.NE.AND UP2, UPT, UR8, URZ, UPT ;  /* 0x000000ff0800728c */ /* 0x000fd2000bf45270 */
[----:B------:R-:W-:Y:S05]  /*07b0*/  BRA.U !UP2, `(.L_x_3) ;  /* 0x000000050a9c7547 */ /* 0x000fea000b800000 */
[----:B------:R-:W-:Y:S01]  /*07c0*/  UISETP.NE.AND UP2, UPT, UR9, URZ, UPT ;  /* 0x000000ff0900728c */ /* 0x000fe2000bf45270 */
[----:B------:R-:W-:Y:S10]  /*07d0*/  BRA.U !UP1, `(.L_x_4) ;  /* 0x0000000109b87547 */ /* 0x000ff4000b800000 */
[----:B------:R-:W-:Y:S01]  /*07e0*/  IMAD.IADD R16, R4, 0x1, R15 ;  /* 0x0000000104107824 */ /* 0x000fe200078e020f */
[----:B------:R-:W0:Y:S01]  /*07f0*/  LDC.64 R8, c[0x0][0x390] ;  /* 0x0000e400ff087b82 */ /* 0x000e220000000a00 */
[----:B------:R-:W1:Y:S01]  /*0800*/  LDCU.64 UR12, c[0x0][0x380] ;  /* 0x00007000ff0c77ac */ /* 0x000e620008000a00 */
[----:B------:R-:W-:Y:S01]  /*0810*/  SHF.R.S32.HI R18, RZ, 0x1f, R7 ;  /* 0x0000001fff127819 */ /* 0x000fe20000011407 */
[C---:B------:R-:W-:Y:S01]  /*0820*/  VIADD R14, R16.reuse, 0x1 ;  /* 0x00000001100e7836 */ /* 0x040fe20000000000 */
[C---:B------:R-:W-:Y:S01]  /*0830*/  ISETP.GE.AND P1, PT, R16.reuse, UR6, PT ;  /* 0x0000000610007c0c */ /* 0x040fe2000bf26270 */
[C---:B------:R-:W-:Y:S02]  /*0840*/  VIADD R19, R16.reuse, 0x2 ;  /* 0x0000000210137836 */ /* 0x040fe40000000000 */
[C---:B------:R-:W-:Y:S01]  /*0850*/  VIADD R20, R16.reuse, 0x3 ;  /* 0x0000000310147836 */ /* 0x040fe20000000000 */
[----:B------:R-:W-:Y:S02]  /*0860*/  ISETP.GT.AND P1, PT, R16, -0x1, !P1 ;  /* 0xffffffff1000780c */ /* 0x000fe40004f24270 */
[----:B------:R-:W-:-:S02]  /*0870*/  ISETP.GE.AND P4, PT, R14, UR6, PT ;  /* 0x000000060e007c0c */ /* 0x000fc4000bf86270 */
[----:B------:R-:W-:Y:S02]  /*0880*/  PLOP3.LUT P1, PT, P0, P1, PT, 0x80, 0x8 ;  /* 0x000000000008781c */ /* 0x000fe40000723070 */
[----:B------:R-:W-:Y:S02]  /*0890*/  ISETP.GT.AND P4, PT, R14, -0x1, !P4 ;  /* 0xffffffff0e00780c */ /* 0x000fe40006784270 */
[----:B------:R-:W-:Y:S02]  /*08a0*/  IADD3 R14, P5, P6, R7, R4, R15 ;  /* 0x00000004070e7210 */ /* 0x000fe40007ebe00f */
[----:B------:R-:W-:Y:S02]  /*08b0*/  ISETP.GE.AND P3, PT, R19, UR6, PT ;  /* 0x0000000613007c0c */ /* 0x000fe4000bf66270 */
[----:B------:R-:W-:Y:S02]  /*08c0*/  IADD3.X R21, PT, PT, R18, R5, RZ, P5, P6 ;  /* 0x0000000512157210 */ /* 0x000fe40002fec4ff */
[----:B------:R-:W-:-:S02]  /*08d0*/  IADD3 R18, P5, PT, R15, UR14, RZ ;  /* 0x0000000e0f127c10 */ /* 0x000fc4000ffbe0ff */
[C---:B------:R-:W-:Y:S01]  /*08e0*/  ISETP.GE.AND P2, PT, R20.reuse, UR6, PT ;  /* 0x0000000614007c0c */ /* 0x040fe2000bf46270 */
[----:B------:R-:W2:Y:S01]  /*08f0*/  @P1 LDC.64 R12, c[0x0][0x390] ;  /* 0x0000e400ff0c1b82 */ /* 0x000ea20000000a00 */
[----:B------:R-:W-:Y:S01]  /*0900*/  @P1 VIADD R17, R15, UR14 ;  /* 0x0000000e0f111c36 */ /* 0x000fe20008000000 */
[----:B------:R-:W-:Y:S01]  /*0910*/  ISETP.GT.AND P3, PT, R19, -0x1, !P3 ;  /* 0xffffffff1300780c */ /* 0x000fe20005f64270 */
[----:B------:R-:W-:Y:S01]  /*0920*/  IMAD.X R19, RZ, RZ, RZ, P5 ;  /* 0x000000ffff137224 */ /* 0x000fe200028e06ff */
[----:B------:R-:W-:Y:S02]  /*0930*/  PLOP3.LUT P4, PT, P0, P4, PT, 0x80, 0x8 ;  /* 0x000000000008781c */ /* 0x000fe40000789070 */
[----:B------:R-:W-:Y:S02]  /*0940*/  ISETP.GT.AND P2, PT, R20, -0x1, !P2 ;  /* 0xffffffff1400780c */ /* 0x000fe40005744270 */
[----:B------:R-:W3:Y:S01]  /*0950*/  @P1 LDC.64 R10, c[0x0][0x380] ;  /* 0x0000e000ff0a1b82 */ /* 0x000ee20000000a00 */
[----:B0-----:R-:W-:-:S02]  /*0960*/  LEA R8, P5, R18, R8, 0x2 ;  /* 0x0000000812087211 */ /* 0x001fc400078a10ff */
[----:B------:R-:W-:Y:S02]  /*0970*/  PLOP3.LUT P3, PT, P0, P3, PT, 0x80, 0x8 ;  /* 0x000000000008781c */ /* 0x000fe40000767070 */
[----:B------:R-:W-:Y:S02]  /*0980*/  LEA.HI.X R9, R18, R9, R19, 0x2, P5 ;  /* 0x0000000912097211 */ /* 0x000fe400028f1413 */
[----:B------:R-:W-:Y:S01]  /*0990*/  PLOP3.LUT P2, PT, P0, P2, PT, 0x80, 0x8 ;  /* 0x000000000008781c */ /* 0x000fe20000745070 */
[----:B--2---:R-:W-:-:S08]  /*09a0*/  @P1 IMAD.WIDE.U32 R12, R17, 0x4, R12 ;  /* 0x00000004110c1825 */ /* 0x004fd000078e000c */
[----:B------:R-:W2:Y:S01]  /*09b0*/  @P3 LDG.E R18, desc[UR10][R8.64+0x8] ;  /* 0x0000080a08123981 */ /* 0x000ea2000c1e1900 */
[----:B------:R-:W-:Y:S01]  /*09c0*/  @P1 IMAD.IADD R17, R7, 0x1, R16 ;  /* 0x0000000107111824 */ /* 0x000fe200078e0210 */
[C---:B-1----:R-:W-:Y:S02]  /*09d0*/  LEA R16, P6, R14.reuse, UR12, 0x2 ;  /* 0x0000000c0e107c11 */ /* 0x042fe4000f8c10ff */
[----:B------:R-:W4:Y:S01]  /*09e0*/  @P1 LDG.E R12, desc[UR10][R12.64] ;  /* 0x0000000a0c0c1981 */ /* 0x000f22000c1e1900 */
[----:B---3--:R-:W-:Y:S01]  /*09f0*/  @P1 IMAD.WIDE R10, R17, 0x4, R10 ;  /* 0x00000004110a1825 */ /* 0x008fe200078e020a */
[----:B------:R-:W-:Y:S02]  /*0a00*/  LEA.HI.X R17, R14, UR13, R21, 0x2, P6 ;  /* 0x0000000d0e117c11 */ /* 0x000fe4000b0f1415 */
[----:B------:R-:W3:Y:S04]  /*0a10*/  @P2 LDG.E R20, desc[UR10][R8.64+0xc] ;  /* 0x00000c0a08142981 */ /* 0x000ee8000c1e1900 */
[----:B------:R-:W4:Y:S04]  /*0a20*/  @P1 LDG.E R11, desc[UR10][R10.64] ;  /* 0x0000000a0a0b1981 */ /* 0x000f28000c1e1900 */
[----:B------:R-:W5:Y:S04]  /*0a30*/  @P4 LDG.E R19, desc[UR10][R16.64+0x4] ;  /* 0x0000040a10134981 */ /* 0x000f68000c1e1900 */
[----:B------:R-:W5:Y:S04]  /*0a40*/  @P4 LDG.E R14, desc[UR10][R8.64+0x4] ;  /* 0x0000040a080e4981 */ /* 0x000f68000c1e1900 */
[----:B------:R-:W2:Y:S04]  /*0a50*/  @P3 LDG.E R21, desc[UR10][R16.64+0x8] ;  /* 0x0000080a10153981 */ /* 0x000ea8000c1e1900 */
[----:B------:R-:W3:Y:S01]  /*0a60*/  @P2 LDG.E R23, desc[UR10][R16.64+0xc] ;  /* 0x00000c0a10172981 */ /* 0x000ee2000c1e1900 */
[----:B------:R-:W-:-:S02]  /*0a70*/  VIADD R15, R15, 0x4 ;  /* 0x000000040f0f7836 */ /* 0x000fc40000000000 */
[----:B----4-:R-:W-:-:S04]  /*0a80*/  @P1 FFMA R2, R11, R12, R2 ;  /* 0x0000000c0b021223 */ /* 0x010fc80000000002 */
[----:B-----5:R-:W-:-:S04]  /*0a90*/  @P4 FFMA R2, R19, R14, R2 ;  /* 0x0000000e13024223 */ /* 0x020fc80000000002 */
[----:B--2---:R-:W-:-:S04]  /*0aa0*/  @P3 FFMA R2, R21, R18, R2 ;  /* 0x0000001215023223 */ /* 0x004fc80000000002 */
[----:B---3--:R-:W-:-:S07]  /*0ab0*/  @P2 FFMA R2, R23, R20, R2 ;  /* 0x0000001417022223 */ /* 0x008fce0000000002 */
.L_x_4:
[----:B------:R-:W-:Y:S05]  /*0ac0*/  BRA.U !UP2, `(.L_x_3) ;  /* 0x000000010ad87547 */ /* 0x000fea000b800000 */
[----:B------:R-:W0:Y:S01]  /*0ad0*/  LDCU UR7, c[0x0][0x3a0] ;  /* 0x00007400ff0777ac */ /* 0x000e220008000800 */
[----:B------:R-:W-:Y:S02]  /*0ae0*/  UISETP.NE.AND UP2, UPT, UR9, 0x1, UPT ;  /* 0x000000010900788c */ /* 0x000fe4000bf45270 */
[----:B0-----:R-:W-:-:S07]  /*0af0*/  ULOP3.LUT UP3, URZ, UR7, 0x1, URZ, 0xc0, !UPT ;  /* 0x0000000107ff7892 */ /* 0x001fce000f86c0ff */
[----:B------:R-:W-:Y:S05]  /*0b00*/  BRA.U !UP2, `(.L_x_5) ;  /* 0x000000010a847547 */ /* 0x000fea000b800000 */
[----:B------:R-:W-:-:S04]  /*0b10*/  IMAD.IADD R22, R4, 0x1, R15 ;  /* 0x0000000104167824 */ /* 0x000fc800078e020f */
[C---:B------:R-:W-:Y:S01]  /*0b20*/  VIADD R8, R22.reuse, 0x1 ;  /* 0x0000000116087836 */ /* 0x040fe20000000000 */
[----:B------:R-:W-:-:S04]  /*0b30*/  ISETP.GE.AND P1, PT, R22, UR6, PT ;  /* 0x0000000616007c0c */ /* 0x000fc8000bf26270 */
[----:B------:R-:W-:Y:S02]  /*0b40*/  ISETP.GT.AND P1, PT, R22, -0x1, !P1 ;  /* 0xffffffff1600780c */ /* 0x000fe40004f24270 */
[C---:B------:R-:W-:Y:S02]  /*0b50*/  ISETP.GE.AND P2, PT, R8.reuse, UR6, PT ;  /* 0x0000000608007c0c */ /* 0x040fe4000bf46270 */
[----:B------:R-:W-:Y:S02]  /*0b60*/  PLOP3.LUT P1, PT, P0, P1, PT, 0x80, 0x8 ;  /* 0x000000000008781c */ /* 0x000fe40000723070 */
[----:B------:R-:W-:-:S04]  /*0b70*/  ISETP.GT.AND P2, PT, R8, -0x1, !P2 ;  /* 0xffffffff0800780c */ /* 0x000fc80005744270 */
[----:B------:R-:W-:-:S07]  /*0b80*/  PLOP3.LUT P2, PT, P0, P2, PT, 0x80, 0x8 ;  /* 0x000000000008781c */ /* 0x000fce0000745070 */
[----:B------:R-:W0:Y:S01]  /*0b90*/  @P1 LDC.64 R12, c[0x0][0x390] ;  /* 0x0000e400ff0c1b82 */ /* 0x000e220000000a00 */
[----:B------:R-:W-:-:S05]  /*0ba0*/  @P1 VIADD R19, R15, UR14 ;  /* 0x0000000e0f131c36 */ /* 0x000fca0008000000 */
[----:B------:R-:W-:Y:S02]  /*0bb0*/  @P2 SHF.R.S32.HI R21, RZ, 0x1f, R7 ;  /* 0x0000001fff152819 */ /* 0x000fe40000011407 */
[----:B------:R-:W1:Y:S01]  /*0bc0*/  @P2 LDC.64 R10, c[0x0][0x380] ;  /* 0x0000e000ff0a2b82 */ /* 0x000e620000000a00 */
[--C-:B------:R-:W-:Y:S02]  /*0bd0*/  @P2 SHF.R.S32.HI R20, RZ, 0x1f, R15.reuse ;  /* 0x0000001fff142819 */ /* 0x100fe4000001140f */
[----:B------:R-:W-:Y:S02]  /*0be0*/  @P2 IADD3 R14, P3, P4, R7, R4, R15 ;  /* 0x00000004070e2210 */ /* 0x000fe40007c7e00f */
[----:B------:R-:W-:Y:S02]  /*0bf0*/  @P2 IADD3 R18, P5, PT, R15, UR14, RZ ;  /* 0x0000000e0f122c10 */ /* 0x000fe4000ffbe0ff */
[--C-:B------:R-:W-:Y:S01]  /*0c00*/  @P2 IADD3.X R21, PT, PT, R21, R5, R20.reuse, P3, P4 ;  /* 0x0000000515152210 */ /* 0x100fe20001fe8414 */
[----:B------:R-:W2:Y:S02]  /*0c10*/  @P1 LDC.64 R16, c[0x0][0x380] ;  /* 0x0000e000ff101b82 */ /* 0x000ea40000000a00 */
[----:B------:R-:W-:-:S06]  /*0c20*/  @P2 IMAD.X R20, RZ, RZ, R20, P5 ;  /* 0x000000ffff142224 */ /* 0x000fcc00028e0614 */
[----:B------:R-:W3:Y:S01]  /*0c30*/  @P2 LDC.64 R8, c[0x0][0x390] ;  /* 0x0000e400ff082b82 */ /* 0x000ee20000000a00 */
[----:B0-----:R-:W-:-:S04]  /*0c40*/  @P1 IMAD.WIDE.U32 R12, R19, 0x4, R12 ;  /* 0x00000004130c1825 */ /* 0x001fc800078e000c */
[----:B------:R-:W-:Y:S02]  /*0c50*/  @P1 IMAD.IADD R19, R7, 0x1, R22 ;  /* 0x0000000107131824 */ /* 0x000fe400078e0216 */
[----:B------:R-:W4:Y:S01]  /*0c60*/  @P1 LDG.E R13, desc[UR10][R12.64] ;  /* 0x0000000a0c0d1981 */ /* 0x000f22000c1e1900 */
[----:B-1----:R-:W-:-:S04]  /*0c70*/  @P2 LEA R10, P3, R14, R10, 0x2 ;  /* 0x0000000a0e0a2211 */ /* 0x002fc800078610ff */
[----:B------:R-:W-:Y:S01]  /*0c80*/  @P2 LEA.HI.X R11, R14, R11, R21, 0x2, P3 ;  /* 0x0000000b0e0b2211 */ /* 0x000fe200018f1415 */
[----:B--2---:R-:W-:-:S05]  /*0c90*/  @P1 IMAD.WIDE R16, R19, 0x4, R16 ;  /* 0x0000000413101825 */ /* 0x004fca00078e0210 */
[----:B------:R-:W2:Y:S04]  /*0ca0*/  @P2 LDG.E R11, desc[UR10][R10.64+0x4] ;  /* 0x0000040a0a0b2981 */ /* 0x000ea8000c1e1900 */
[----:B------:R-:W4:Y:S01]  /*0cb0*/  @P1 LDG.E R17, desc[UR10][R16.64] ;  /* 0x0000000a10111981 */ /* 0x000f22000c1e1900 */
[----:B---3--:R-:W-:-:S04]  /*0cc0*/  @P2 LEA R8, P4, R18, R8, 0x2 ;  /* 0x0000000812082211 */ /* 0x008fc800078810ff */
[----:B------:R-:W-:-:S05]  /*0cd0*/  @P2 LEA.HI.X R9, R18, R9, R20, 0x2, P4 ;  /* 0x0000000912092211 */ /* 0x000fca00020f1414 */
[----:B------:R-:W2:Y:S01]  /*0ce0*/  @P2 LDG.E R8, desc[UR10][R8.64+0x4] ;  /* 0x0000040a08082981 */ /* 0x000ea2000c1e1900 */
[----:B------:R-:W-:Y:S02]  /*0cf0*/  VIADD R15, R15, 0x2 ;  /* 0x000000020f0f7836 */ /* 0x000fe40000000000 */
[----:B----4-:R-:W-:-:S04]  /*0d00*/  @P1 FFMA R2, R13, R17, R2 ;  /* 0x000000110d021223 */ /* 0x010fc80000000002 */
[----:B--2---:R-:W-:-:S07]  /*0d10*/  @P2 FFMA R2, R11, R8, R2 ;  /* 0x000000080b022223 */ /* 0x004fce0000000002 */
.L_x_5:
[----:B------:R-:W-:Y:S05]  /*0d20*/  BRA.U !UP3, `(.L_x_3) ;  /* 0x000000010b407547 */ /* 0x000fea000b800000 */
[----:B------:R-:W-:Y:S01]  /*0d30*/  IMAD.IADD R12, R4, 0x1, R15 ;  /* 0x00000001040c7824 */ /* 0x000fe200078e020f */
[----:B------:R-:W-:Y:S04]  /*0d40*/  BSSY.RECONVERGENT B0, `(.L_x_3) ;  /* 0x000000e000007945 */ /* 0x000fe80003800200 */
[----:B------:R-:W-:-:S04]  /*0d50*/  ISETP.GE.AND P1, PT, R12, UR6, PT ;  /* 0x000000060c007c0c */ /* 0x000fc8000bf26270 */
[----:B------:R-:W-:-:S04]  /*0d60*/  ISETP.GT.AND P1, PT, R12, -0x1, !P1 ;  /* 0xffffffff0c00780c */ /* 0x000fc80004f24270 */
[----:B------:R-:W-:-:S13]  /*0d70*/  PLOP3.LUT P1, PT, P0, P1, PT, 0x80, 0x8 ;  /* 0x000000000008781c */ /* 0x000fda0000723070 */
[----:B------:R-:W-:Y:S05]  /*0d80*/  @!P1 BRA `(.L_x_6) ;  /* 0x0000000000249947 */ /* 0x000fea0003800000 */
[----:B------:R-:W0:Y:S01]  /*0d90*/  LDC.64 R8, c[0x0][0x380] ;  /* 0x0000e000ff087b82 */ /* 0x000e220000000a00 */
[----:B------:R-:W-:Y:S02]  /*0da0*/  IMAD.IADD R7, R7, 0x1, R12 ;  /* 0x0000000107077824 */ /* 0x000fe400078e020c */
[----:B------:R-:W-:-:S05]  /*0db0*/  VIADD R15, R15, UR14 ;  /* 0x0000000e0f0f7c36 */ /* 0x000fca0008000000 */
[----:B------:R-:W1:Y:S01]  /*0dc0*/  LDC.64 R10, c[0x0][0x390] ;  /* 0x0000e400ff0a7b82 */ /* 0x000e620000000a00 */
[----:B0-----:R-:W-:-:S06]  /*0dd0*/  IMAD.WIDE R8, R7, 0x4, R8 ;  /* 0x0000000407087825 */ /* 0x001fcc00078e0208 */
[----:B------:R-:W2:Y:S01]  /*0de0*/  LDG.E R9, desc[UR10][R8.64] ;  /* 0x0000000a08097981 */ /* 0x000ea2000c1e1900 */
[----:B-1----:R-:W-:-:S06]  /*0df0*/  IMAD.WIDE.U32 R10, R15, 0x4, R10 ;  /* 0x000000040f0a7825 */ /* 0x002fcc00078e000a */
[----:B------:R-:W2:Y:S02]  /*0e00*/  LDG.E R10, desc[UR10][R10.64] ;  /* 0x0000000a0a0a7981 */ /* 0x000ea4000c1e1900 */
[----:B--2---:R-:W-:-:S07]  /*0e10*/  FFMA R2, R9, R10, R2 ;  /* 0x0000000a09027223 */ /* 0x004fce0000000002 */
.L_x_6:
[----:B------:R-:W-:Y:S05]  /*0e20*/  BSYNC.RECONVERGENT B0 ;  /* 0x0000000000007941 */ /* 0x000fea0003800200 */
.L_x_3:
[----:B------:R-:W-:Y:S05]  /*0e30*/  BRA.U UP0, `(.L_x_7) ;  /* 0xfffffff100e87547 */ /* 0x000fea000b83ffff */
.L_x_0:
[----:B------:R-:W0:Y:S01]  /*0e40*/  LDC.64 R4, c[0x0][0x388] ;  /* 0x0000e200ff047b82 */ /* 0x000e220000000a00 */
[----:B------:R-:W-:-:S04]  /*0e50*/  IMAD R3, R0, UR6, R3 ;  /* 0x0000000600037c24 */ /* 0x000fc8000f8e0203 */
[----:B0-----:R-:W-:-:S05]  /*0e60*/  IMAD.WIDE R4, R3, 0x4, R4 ;  /* 0x0000000403047825 */ /* 0x001fca00078e0204 */
[----:B------:R-:W-:Y:S01]  /*0e70*/  STG.E desc[UR10][R4.64], R2 ;  /* 0x0000000204007986 */ /* 0x000fe2000c10190a */
[----:B------:R-:W-:Y:S05]  /*0e80*/  EXIT ;  /* 0x000000000000794d */ /* 0x000fea0003800000 */
.L_x_8:
[----:B------:R-:W-:-:S00]  /*0e90*/  BRA `(.L_x_8) ;  /* 0xfffffffc00fc7947 */ /* 0x000fc0000383ffff */
[----:B------:R-:W-:-:S00]  /*0ea0*/  NOP ;  /* 0x0000000000007918 */ /* 0x000fc00000000000 */
        /* <DEDUP_REMOVED lines=13> */
.L_x_9:


//--------------------- .nv.shared.reserved.0     --------------------------
	.section	.nv.shared.reserved.0,"aw",@nobits
	.weak		__nv_reservedSMEM_offset_0_alias
	.size		__nv_reservedSMEM_offset_0_alias, 0, 64
	.other		__nv_reservedSMEM_offset_0_alias,@"STO_CUDA_RESERVED_SHARED STV_DEFAULT"
__nv_reservedSMEM_offset_0_alias:
	.zero		0
	.zero		64


//--------------------- .nv.constant0._Z25convolution_global_memoryPfS_S_iii --------------------------
	.section	.nv.constant0._Z25convolution_global_memoryPfS_S_iii,"a",@progbits
	.sectionflags	@""
	.align	4
.nv.constant0._Z25convolution_global_memoryPfS_S_iii:
	.zero		932


//--------------------- SYMBOLS --------------------------

	.type		.nv.reservedSmem.offset0,@object
	.size		.nv.reservedSmem.offset0,0x4
